//
// Generated by NVIDIA NVVM Compiler
//
// Compiler Build ID: CL-36424714
// Cuda compilation tools, release 13.0, V13.0.88
// Based on NVVM 20.0.0
//

.version 9.0
.target sm_100
.address_size 64

	// .globl	_Z15matrixveckernelPKfS0_Pfi

.visible .entry _Z15matrixveckernelPKfS0_Pfi(
	.param .u64 .ptr .align 1 _Z15matrixveckernelPKfS0_Pfi_param_0,
	.param .u64 .ptr .align 1 _Z15matrixveckernelPKfS0_Pfi_param_1,
	.param .u64 .ptr .align 1 _Z15matrixveckernelPKfS0_Pfi_param_2,
	.param .u32 _Z15matrixveckernelPKfS0_Pfi_param_3
)
{
	.reg .pred 	%p<11>;
	.reg .b32 	%r<37>;
	.reg .b32 	%f<112>;
	.reg .b64 	%rd<31>;

	ld.param.u64 	%rd11, [_Z15matrixveckernelPKfS0_Pfi_param_0];
	ld.param.u64 	%rd12, [_Z15matrixveckernelPKfS0_Pfi_param_1];
	ld.param.u64 	%rd10, [_Z15matrixveckernelPKfS0_Pfi_param_2];
	ld.param.u32 	%r23, [_Z15matrixveckernelPKfS0_Pfi_param_3];
	cvta.to.global.u64 	%rd1, %rd12;
	cvta.to.global.u64 	%rd2, %rd11;
	mov.u32 	%r24, %ctaid.x;
	mov.u32 	%r25, %ntid.x;
	mov.u32 	%r26, %tid.x;
	mad.lo.s32 	%r1, %r24, %r25, %r26;
	setp.ge.s32 	%p1, %r1, %r23;
	@%p1 bra 	$L__BB0_15;
	setp.lt.s32 	%p2, %r23, 1;
	mov.f32 	%f111, 0f00000000;
	@%p2 bra 	$L__BB0_14;
	mul.lo.s32 	%r2, %r23, %r1;
	and.b32  	%r3, %r23, 15;
	setp.lt.u32 	%p3, %r23, 16;
	mov.f32 	%f111, 0f00000000;
	mov.b32 	%r33, 0;
	@%p3 bra 	$L__BB0_5;
	and.b32  	%r33, %r23, 2147483632;
	neg.s32 	%r31, %r33;
	add.s64 	%rd3, %rd2, 32;
	add.s64 	%rd29, %rd1, 32;
	mov.f32 	%f111, 0f00000000;
	mov.u32 	%r30, %r2;
$L__BB0_4:
	.pragma "nounroll";
	mul.wide.s32 	%rd13, %r30, 4;
	add.s64 	%rd14, %rd3, %rd13;
	ld.global.f32 	%f18, [%rd14+-32];
	ld.global.f32 	%f19, [%rd29+-32];
	fma.rn.f32 	%f20, %f18, %f19, %f111;
	ld.global.f32 	%f21, [%rd14+-28];
	ld.global.f32 	%f22, [%rd29+-28];
	fma.rn.f32 	%f23, %f21, %f22, %f20;
	ld.global.f32 	%f24, [%rd14+-24];
	ld.global.f32 	%f25, [%rd29+-24];
	fma.rn.f32 	%f26, %f24, %f25, %f23;
	ld.global.f32 	%f27, [%rd14+-20];
	ld.global.f32 	%f28, [%rd29+-20];
	fma.rn.f32 	%f29, %f27, %f28, %f26;
	ld.global.f32 	%f30, [%rd14+-16];
	ld.global.f32 	%f31, [%rd29+-16];
	fma.rn.f32 	%f32, %f30, %f31, %f29;
	ld.global.f32 	%f33, [%rd14+-12];
	ld.global.f32 	%f34, [%rd29+-12];
	fma.rn.f32 	%f35, %f33, %f34, %f32;
	ld.global.f32 	%f36, [%rd14+-8];
	ld.global.f32 	%f37, [%rd29+-8];
	fma.rn.f32 	%f38, %f36, %f37, %f35;
	ld.global.f32 	%f39, [%rd14+-4];
	ld.global.f32 	%f40, [%rd29+-4];
	fma.rn.f32 	%f41, %f39, %f40, %f38;
	ld.global.f32 	%f42, [%rd14];
	ld.global.f32 	%f43, [%rd29];
	fma.rn.f32 	%f44, %f42, %f43, %f41;
	ld.global.f32 	%f45, [%rd14+4];
	ld.global.f32 	%f46, [%rd29+4];
	fma.rn.f32 	%f47, %f45, %f46, %f44;
	ld.global.f32 	%f48, [%rd14+8];
	ld.global.f32 	%f49, [%rd29+8];
	fma.rn.f32 	%f50, %f48, %f49, %f47;
	ld.global.f32 	%f51, [%rd14+12];
	ld.global.f32 	%f52, [%rd29+12];
	fma.rn.f32 	%f53, %f51, %f52, %f50;
	ld.global.f32 	%f54, [%rd14+16];
	ld.global.f32 	%f55, [%rd29+16];
	fma.rn.f32 	%f56, %f54, %f55, %f53;
	ld.global.f32 	%f57, [%rd14+20];
	ld.global.f32 	%f58, [%rd29+20];
	fma.rn.f32 	%f59, %f57, %f58, %f56;
	ld.global.f32 	%f60, [%rd14+24];
	ld.global.f32 	%f61, [%rd29+24];
	fma.rn.f32 	%f62, %f60, %f61, %f59;
	ld.global.f32 	%f63, [%rd14+28];
	ld.global.f32 	%f64, [%rd29+28];
	fma.rn.f32 	%f111, %f63, %f64, %f62;
	add.s32 	%r31, %r31, 16;
	add.s32 	%r30, %r30, 16;
	add.s64 	%rd29, %rd29, 64;
	setp.ne.s32 	%p4, %r31, 0;
	@%p4 bra 	$L__BB0_4;
$L__BB0_5:
	setp.eq.s32 	%p5, %r3, 0;
	@%p5 bra 	$L__BB0_14;
	and.b32  	%r11, %r23, 7;
	setp.lt.u32 	%p6, %r3, 8;
	@%p6 bra 	$L__BB0_8;
	add.s32 	%r28, %r33, %r2;
	mul.wide.s32 	%rd15, %r28, 4;
	add.s64 	%rd16, %rd2, %rd15;
	ld.global.f32 	%f66, [%rd16];
	mul.wide.u32 	%rd17, %r33, 4;
	add.s64 	%rd18, %rd1, %rd17;
	ld.global.f32 	%f67, [%rd18];
	fma.rn.f32 	%f68, %f66, %f67, %f111;
	ld.global.f32 	%f69, [%rd16+4];
	ld.global.f32 	%f70, [%rd18+4];
	fma.rn.f32 	%f71, %f69, %f70, %f68;
	ld.global.f32 	%f72, [%rd16+8];
	ld.global.f32 	%f73, [%rd18+8];
	fma.rn.f32 	%f74, %f72, %f73, %f71;
	ld.global.f32 	%f75, [%rd16+12];
	ld.global.f32 	%f76, [%rd18+12];
	fma.rn.f32 	%f77, %f75, %f76, %f74;
	ld.global.f32 	%f78, [%rd16+16];
	ld.global.f32 	%f79, [%rd18+16];
	fma.rn.f32 	%f80, %f78, %f79, %f77;
	ld.global.f32 	%f81, [%rd16+20];
	ld.global.f32 	%f82, [%rd18+20];
	fma.rn.f32 	%f83, %f81, %f82, %f80;
	ld.global.f32 	%f84, [%rd16+24];
	ld.global.f32 	%f85, [%rd18+24];
	fma.rn.f32 	%f86, %f84, %f85, %f83;
	ld.global.f32 	%f87, [%rd16+28];
	ld.global.f32 	%f88, [%rd18+28];
	fma.rn.f32 	%f111, %f87, %f88, %f86;
	add.s32 	%r33, %r33, 8;
$L__BB0_8:
	setp.eq.s32 	%p7, %r11, 0;
	@%p7 bra 	$L__BB0_14;
	and.b32  	%r14, %r23, 3;
	setp.lt.u32 	%p8, %r11, 4;
	@%p8 bra 	$L__BB0_11;
	add.s32 	%r29, %r33, %r2;
	mul.wide.s32 	%rd19, %r29, 4;
	add.s64 	%rd20, %rd2, %rd19;
	ld.global.f32 	%f90, [%rd20];
	mul.wide.u32 	%rd21, %r33, 4;
	add.s64 	%rd22, %rd1, %rd21;
	ld.global.f32 	%f91, [%rd22];
	fma.rn.f32 	%f92, %f90, %f91, %f111;
	ld.global.f32 	%f93, [%rd20+4];
	ld.global.f32 	%f94, [%rd22+4];
	fma.rn.f32 	%f95, %f93, %f94, %f92;
	ld.global.f32 	%f96, [%rd20+8];
	ld.global.f32 	%f97, [%rd22+8];
	fma.rn.f32 	%f98, %f96, %f97, %f95;
	ld.global.f32 	%f99, [%rd20+12];
	ld.global.f32 	%f100, [%rd22+12];
	fma.rn.f32 	%f111, %f99, %f100, %f98;
	add.s32 	%r33, %r33, 4;
$L__BB0_11:
	setp.eq.s32 	%p9, %r14, 0;
	@%p9 bra 	$L__BB0_14;
	mul.wide.u32 	%rd23, %r33, 4;
	add.s64 	%rd30, %rd1, %rd23;
	add.s32 	%r36, %r33, %r2;
	neg.s32 	%r35, %r14;
$L__BB0_13:
	.pragma "nounroll";
	mul.wide.s32 	%rd24, %r36, 4;
	add.s64 	%rd25, %rd2, %rd24;
	ld.global.f32 	%f101, [%rd25];
	ld.global.f32 	%f102, [%rd30];
	fma.rn.f32 	%f111, %f101, %f102, %f111;
	add.s64 	%rd30, %rd30, 4;
	add.s32 	%r36, %r36, 1;
	add.s32 	%r35, %r35, 1;
	setp.ne.s32 	%p10, %r35, 0;
	@%p10 bra 	$L__BB0_13;
$L__BB0_14:
	cvta.to.global.u64 	%rd26, %rd10;
	mul.wide.s32 	%rd27, %r1, 4;
	add.s64 	%rd28, %rd26, %rd27;
	st.global.f32 	[%rd28], %f111;
$L__BB0_15:
	ret;

}


// ===== COMPILED SASS (sm_100) =====

	.target	sm_100

	.elftype	@"ET_EXEC"


//--------------------- .note.nv.tkinfo           --------------------------
	.section	.note.nv.tkinfo,"",@"SHT_NOTE"
	.sectionflags	@"SHF_NOTE_NV_TKINFO"
	.tkinfo
        /*0018*/ 	.word	0x00000002
        /*0030*/ 	.string	""
        /*0030*/ 	.string	"ptxas"
        /*0030*/ 	.string	"Cuda compilation tools, release 13.0, V13.0.88"
        /*0030*/ 	.string	"Build cuda_13.0.r13.0/compiler.36424714_0"
        /*0030*/ 	.string	"-arch sm_100 -m 64 "



//--------------------- .note.nv.cuinfo           --------------------------
	.section	.note.nv.cuinfo,"",@"SHT_NOTE"
	.sectionflags	@"SHF_NOTE_NV_CUINFO"
        /*0018*/ 	.short	0x0002
        /*001a*/ 	.short	0x0064
        /*001c*/ 	.short	0x0082
	.zero		2


//--------------------- .nv.info                  --------------------------
	.section	.nv.info,"",@"SHT_CUDA_INFO"
	.align	4


	//----- nvinfo : EIATTR_REGCOUNT
	.align		4
        /*0000*/ 	.byte	0x04, 0x2f
        /*0002*/ 	.short	(.L_1 - .L_0)
	.align		4
.L_0:
        /*0004*/ 	.word	index@(_Z15matrixveckernelPKfS0_Pfi)
        /*0008*/ 	.word	0x0000001e


	//----- nvinfo : EIATTR_FRAME_SIZE
	.align		4
.L_1:
        /*000c*/ 	.byte	0x04, 0x11
        /*000e*/ 	.short	(.L_3 - .L_2)
	.align		4
.L_2:
        /*0010*/ 	.word	index@(_Z15matrixveckernelPKfS0_Pfi)
        /*0014*/ 	.word	0x00000000


	//----- nvinfo : EIATTR_MIN_STACK_SIZE
	.align		4
.L_3:
        /*0018*/ 	.byte	0x04, 0x12
        /*001a*/ 	.short	(.L_5 - .L_4)
	.align		4
.L_4:
        /*001c*/ 	.word	index@(_Z15matrixveckernelPKfS0_Pfi)
        /*0020*/ 	.word	0x00000000
.L_5:


//--------------------- .nv.compat                --------------------------
	.section	.nv.compat,"",@"SHT_CUDA_COMPAT_INFO"
	.align	4
        /*0000*/ 	.byte	0x02, 0x09, 0x00, 0x00, 0x02, 0x02, 0x01, 0x00, 0x02, 0x05, 0x05, 0x00, 0x03, 0x07, 0x01, 0x01
        /*0010*/ 	.byte	0x02, 0x03, 0x00, 0x00, 0x02, 0x06, 0x01, 0x00, 0x04, 0x0b, 0x08, 0x00, 0x09, 0x00, 0x00, 0x00
        /*0020*/ 	.byte	0x00, 0x00, 0x00, 0x00


//--------------------- .nv.info._Z15matrixveckernelPKfS0_Pfi --------------------------
	.section	.nv.info._Z15matrixveckernelPKfS0_Pfi,"",@"SHT_CUDA_INFO"
	.sectionflags	@""
	.align	4


	//----- nvinfo : EIATTR_CUDA_API_VERSION
	.align		4
        /*0000*/ 	.byte	0x04, 0x37
        /*0002*/ 	.short	(.L_7 - .L_6)
.L_6:
        /*0004*/ 	.word	0x00000082


	//----- nvinfo : EIATTR_KPARAM_INFO
	.align		4
.L_7:
        /*0008*/ 	.byte	0x04, 0x17
        /*000a*/ 	.short	(.L_9 - .L_8)
.L_8:
        /*000c*/ 	.word	0x00000000
        /*0010*/ 	.short	0x0003
        /*0012*/ 	.short	0x0018
        /*0014*/ 	.byte	0x00, 0xf0, 0x11, 0x00


	//----- nvinfo : EIATTR_KPARAM_INFO
	.align		4
.L_9:
        /*0018*/ 	.byte	0x04, 0x17
        /*001a*/ 	.short	(.L_11 - .L_10)
.L_10:
        /*001c*/ 	.word	0x00000000
        /*0020*/ 	.short	0x0002
        /*0022*/ 	.short	0x0010
        /*0024*/ 	.byte	0x00, 0xf5, 0x21, 0x00


	//----- nvinfo : EIATTR_KPARAM_INFO
	.align		4
.L_11:
        /*0028*/ 	.byte	0x04, 0x17
        /*002a*/ 	.short	(.L_13 - .L_12)
.L_12:
        /*002c*/ 	.word	0x00000000
        /*0030*/ 	.short	0x0001
        /*0032*/ 	.short	0x0008
        /*0034*/ 	.byte	0x00, 0xf5, 0x21, 0x00


	//----- nvinfo : EIATTR_KPARAM_INFO
	.align		4
.L_13:
        /*0038*/ 	.byte	0x04, 0x17
        /*003a*/ 	.short	(.L_15 - .L_14)
.L_14:
        /*003c*/ 	.word	0x00000000
        /*0040*/ 	.short	0x0000
        /*0042*/ 	.short	0x0000
        /*0044*/ 	.byte	0x00, 0xf5, 0x21, 0x00


	//----- nvinfo : EIATTR_SPARSE_MMA_MASK
	.align		4
.L_15:
        /*0048*/ 	.byte	0x03, 0x50
        /*004a*/ 	.short	0x0000


	//----- nvinfo : EIATTR_MAXREG_COUNT
	.align		4
        /*004c*/ 	.byte	0x03, 0x1b
        /*004e*/ 	.short	0x00ff


	//----- nvinfo : EIATTR_MERCURY_ISA_VERSION
	.align		4
        /*0050*/ 	.byte	0x03, 0x5f
        /*0052*/ 	.short	0x0101


	//----- nvinfo : EIATTR_VRC_CTA_INIT_COUNT
	.align		4
        /*0054*/ 	.byte	0x02, 0x4a
	.zero		1
	.zero		1


	//----- nvinfo : EIATTR_EXIT_INSTR_OFFSETS
	.align		4
        /*0058*/ 	.byte	0x04, 0x1c
        /*005a*/ 	.short	(.L_17 - .L_16)


	//   ....[0]....
.L_16:
        /*005c*/ 	.word	0x00000070


	//   ....[1]....
        /*0060*/ 	.word	0x00000a80


	//----- nvinfo : EIATTR_CBANK_PARAM_SIZE
	.align		4
.L_17:
        /*0064*/ 	.byte	0x03, 0x19
        /*0066*/ 	.short	0x001c


	//----- nvinfo : EIATTR_PARAM_CBANK
	.align		4
        /*0068*/ 	.byte	0x04, 0x0a
        /*006a*/ 	.short	(.L_19 - .L_18)
	.align		4
.L_18:
        /*006c*/ 	.word	index@(.nv.constant0._Z15matrixveckernelPKfS0_Pfi)
        /*0070*/ 	.short	0x0380
        /*0072*/ 	.short	0x001c


	//----- nvinfo : EIATTR_SW_WAR
	.align		4
.L_19:
        /*0074*/ 	.byte	0x04, 0x36
        /*0076*/ 	.short	(.L_21 - .L_20)
.L_20:
        /*0078*/ 	.word	0x00000008
.L_21:


//--------------------- .nv.callgraph             --------------------------
	.section	.nv.callgraph,"",@"SHT_CUDA_CALLGRAPH"
	.align	4
	.sectionentsize	8
	.align		4
        /*0000*/ 	.word	0x00000000
	.align		4
        /*0004*/ 	.word	0xffffffff
	.align		4
        /*0008*/ 	.word	0x00000000
	.align		4
        /*000c*/ 	.word	0xfffffffe
	.align		4
        /*0010*/ 	.word	0x00000000
	.align		4
        /*0014*/ 	.word	0xfffffffd
	.align		4
        /*0018*/ 	.word	0x00000000
	.align		4
        /*001c*/ 	.word	0xfffffffc


//--------------------- .text._Z15matrixveckernelPKfS0_Pfi --------------------------
	.section	.text._Z15matrixveckernelPKfS0_Pfi,"ax",@progbits
	.align	128
        .global         _Z15matrixveckernelPKfS0_Pfi
        .type           _Z15matrixveckernelPKfS0_Pfi,@function
        .size           _Z15matrixveckernelPKfS0_Pfi,(.L_x_7 - _Z15matrixveckernelPKfS0_Pfi)
        .other          _Z15matrixveckernelPKfS0_Pfi,@"STO_CUDA_ENTRY STV_DEFAULT"
_Z15matrixveckernelPKfS0_Pfi:
.text._Z15matrixveckernelPKfS0_Pfi:
[----:B------:R-:W-:Y:S01]  /*0000*/  LDC R1, c[0x0][0x37c] ;  /* 0x0000df00ff017b82 */ /* 0x000fe20000000800 */
[----:B------:R-:W0:Y:S07]  /*0010*/  S2R R3, SR_TID.X ;  /* 0x0000000000037919 */ /* 0x000e2e0000002100 */
[----:B------:R-:W0:Y:S01]  /*0020*/  S2UR UR4, SR_CTAID.X ;  /* 0x00000000000479c3 */ /* 0x000e220000002500 */
[----:B------:R-:W1:Y:S07]  /*0030*/  LDCU UR16, c[0x0][0x398] ;  /* 0x00007300ff1077ac */ /* 0x000e6e0008000800 */
[----:B------:R-:W0:Y:S02]  /*0040*/  LDC R0, c[0x0][0x360] ;  /* 0x0000d800ff007b82 */ /* 0x000e240000000800 */
[----:B0-----:R-:W-:-:S05]  /*0050*/  IMAD R0, R0, UR4, R3 ;  /* 0x0000000400007c24 */ /* 0x001fca000f8e0203 */
[----:B-1----:R-:W-:-:S13]  /*0060*/  ISETP.GE.AND P0, PT, R0, UR16, PT ;  /* 0x0000001000007c0c */ /* 0x002fda000bf06270 */
[----:B------:R-:W-:Y:S05]  /*0070*/  @P0 EXIT ;  /* 0x000000000000094d */ /* 0x000fea0003800000 */
[----:B------:R-:W-:Y:S01]  /*0080*/  UISETP.GE.AND UP0, UPT, UR16, 0x1, UPT ;  /* 0x000000011000788c */ /* 0x000fe2000bf06270 */
[----:B------:R-:W-:Y:S01]  /*0090*/  HFMA2 R15, -RZ, RZ, 0, 0 ;  /* 0x00000000ff0f7431 */ /* 0x000fe200000001ff */
[----:B------:R-:W0:Y:S07]  /*00a0*/  LDCU.64 UR14, c[0x0][0x358] ;  /* 0x00006b00ff0e77ac */ /* 0x000e2e0008000a00 */
[----:B------:R-:W-:Y:S05]  /*00b0*/  BRA.U !UP0, `(.L_x_0) ;  /* 0x0000000908647547 */ /* 0x000fea000b800000 */
[----:B------:R-:W-:Y:S02]  /*00c0*/  UISETP.GE.U32.AND UP1, UPT, UR16, 0x10, UPT ;  /* 0x000000101000788c */ /* 0x000fe4000bf26070 */
[----:B------:R-:W-:Y:S01]  /*00d0*/  IMAD R7, R0, UR16, RZ ;  /* 0x0000001000077c24 */ /* 0x000fe2000f8e02ff */
[----:B------:R-:W-:Y:S01]  /*00e0*/  ULOP3.LUT UR12, UR16, 0xf, URZ, 0xc0, !UPT ;  /* 0x0000000f100c7892 */ /* 0x000fe2000f8ec0ff */
[----:B------:R-:W-:Y:S02]  /*00f0*/  MOV R15, RZ ;  /* 0x000000ff000f7202 */ /* 0x000fe40000000f00 */
[----:B------:R-:W-:Y:S01]  /*0100*/  MOV R8, RZ ;  /* 0x000000ff00087202 */ /* 0x000fe20000000f00 */
[----:B------:R-:W-:Y:S02]  /*0110*/  UISETP.NE.AND UP0, UPT, UR12, URZ, UPT ;  /* 0x000000ff0c00728c */ /* 0x000fe4000bf05270 */
[----:B------:R-:W-:Y:S09]  /*0120*/  BRA.U !UP1, `(.L_x_1) ;  /* 0x0000000509147547 */ /* 0x000ff2000b800000 */
[----:B------:R-:W1:Y:S01]  /*0130*/  LDCU.128 UR8, c[0x0][0x380] ;  /* 0x00007000ff0877ac */ /* 0x000e620008000c00 */
[----:B------:R-:W-:Y:S02]  /*0140*/  MOV R15, RZ ;  /* 0x000000ff000f7202 */ /* 0x000fe40000000f00 */
[----:B------:R-:W-:Y:S01]  /*0150*/  MOV R6, R7 ;  /* 0x0000000700067202 */ /* 0x000fe20000000f00 */
[----:B------:R-:W-:-:S06]  /*0160*/  ULOP3.LUT UR13, UR16, 0x7ffffff0, URZ, 0xc0, !UPT ;  /* 0x7ffffff0100d7892 */ /* 0x000fcc000f8ec0ff */
[----:B------:R-:W-:Y:S01]  /*0170*/  MOV R8, UR13 ;  /* 0x0000000d00087c02 */ /* 0x000fe20008000f00 */
[----:B-1----:R-:W-:Y:S02]  /*0180*/  UIADD3 UR4, UP2, UPT, UR10, 0x20, URZ ;  /* 0x000000200a047890 */ /* 0x002fe4000ff5e0ff */
[----:B------:R-:W-:Y:S02]  /*0190*/  UIADD3 UR6, UP1, UPT, UR8, 0x20, URZ ;  /* 0x0000002008067890 */ /* 0x000fe4000ff3e0ff */
[----:B------:R-:W-:Y:S02]  /*01a0*/  UIADD3.X UR5, UPT, UPT, URZ, UR11, URZ, UP2, !UPT ;  /* 0x0000000bff057290 */ /* 0x000fe400097fe4ff */
[----:B------:R-:W-:Y:S01]  /*01b0*/  MOV R2, UR4 ;  /* 0x0000000400027c02 */ /* 0x000fe20008000f00 */
[----:B------:R-:W-:Y:S02]  /*01c0*/  UIADD3 UR8, UPT, UPT, -UR13, URZ, URZ ;  /* 0x000000ff0d087290 */ /* 0x000fe4000fffe1ff */
[----:B------:R-:W-:Y:S01]  /*01d0*/  UIADD3.X UR7, UPT, UPT, URZ, UR9, URZ, UP1, !UPT ;  /* 0x00000009ff077290 */ /* 0x000fe20008ffe4ff */
[----:B------:R-:W-:-:S11]  /*01e0*/  MOV R3, UR5 ;  /* 0x0000000500037c02 */ /* 0x000fd60008000f00 */
.L_x_2:
[----:B------:R-:W-:Y:S01]  /*01f0*/  MOV R4, UR6 ;  /* 0x0000000600047c02 */ /* 0x000fe20008000f00 */
[----:B0-----:R-:W2:Y:S01]  /*0200*/  LDG.E R17, desc[UR14][R2.64+-0x20] ;  /* 0xffffe00e02117981 */ /* 0x001ea2000c1e1900 */
[----:B------:R-:W-:-:S03]  /*0210*/  MOV R5, UR7 ;  /* 0x0000000700057c02 */ /* 0x000fc60008000f00 */
[----:B------:R-:W3:Y:S01]  /*0220*/  LDG.E R25, desc[UR14][R2.64+-0x1c] ;  /* 0xffffe40e02197981 */ /* 0x000ee2000c1e1900 */
[----:B------:R-:W-:-:S03]  /*0230*/  IMAD.WIDE R4, R6, 0x4, R4 ;  /* 0x0000000406047825 */ /* 0x000fc600078e0204 */
[----:B------:R-:W4:Y:S04]  /*0240*/  LDG.E R19, desc[UR14][R2.64+-0x18] ;  /* 0xffffe80e02137981 */ /* 0x000f28000c1e1900 */
[----:B------:R-:W2:Y:S04]  /*0250*/  LDG.E R16, desc[UR14][R4.64+-0x20] ;  /* 0xffffe00e04107981 */ /* 0x000ea8000c1e1900 */
[----:B------:R-:W3:Y:S04]  /*0260*/  LDG.E R18, desc[UR14][R4.64+-0x1c] ;  /* 0xffffe40e04127981 */ /* 0x000ee8000c1e1900 */
[----:B------:R-:W4:Y:S04]  /*0270*/  LDG.E R20, desc[UR14][R4.64+-0x18] ;  /* 0xffffe80e04147981 */ /* 0x000f28000c1e1900 */
[----:B------:R-:W5:Y:S04]  /*0280*/  LDG.E R22, desc[UR14][R2.64+-0x14] ;  /* 0xffffec0e02167981 */ /* 0x000f68000c1e1900 */
        /* <DEDUP_REMOVED lines=8> */
[----:B------:R-:W5:Y:S01]  /*0310*/  LDG.E R14, desc[UR14][R4.64+-0x4] ;  /* 0xfffffc0e040e7981 */ /* 0x000f62000c1e1900 */
[----:B--2---:R-:W-:-:S03]  /*0320*/  FFMA R17, R16, R17, R15 ;  /* 0x0000001110117223 */ /* 0x004fc6000000000f */
[----:B------:R-:W2:Y:S04]  /*0330*/  LDG.E R15, desc[UR14][R2.64] ;  /* 0x0000000e020f7981 */ /* 0x000ea8000c1e1900 */
[----:B------:R-:W2:Y:S01]  /*0340*/  LDG.E R16, desc[UR14][R4.64] ;  /* 0x0000000e04107981 */ /* 0x000ea2000c1e1900 */
[----:B---3--:R-:W-:-:S03]  /*0350*/  FFMA R25, R18, R25, R17 ;  /* 0x0000001912197223 */ /* 0x008fc60000000011 */
[----:B------:R-:W3:Y:S01]  /*0360*/  LDG.E R17, desc[UR14][R2.64+0x4] ;  /* 0x0000040e02117981 */ /* 0x000ee2000c1e1900 */
[----:B----4-:R-:W-:-:S03]  /*0370*/  FFMA R26, R20, R19, R25 ;  /* 0x00000013141a7223 */ /* 0x010fc60000000019 */
[----:B------:R-:W3:Y:S04]  /*0380*/  LDG.E R18, desc[UR14][R4.64+0x4] ;  /* 0x0000040e04127981 */ /* 0x000ee8000c1e1900 */
[----:B------:R-:W4:Y:S01]  /*0390*/  LDG.E R20, desc[UR14][R2.64+0x8] ;  /* 0x0000080e02147981 */ /* 0x000f22000c1e1900 */
[----:B-----5:R-:W-:-:S03]  /*03a0*/  FFMA R25, R21, R22, R26 ;  /* 0x0000001615197223 */ /* 0x020fc6000000001a */
[----:B------:R-:W4:Y:S04]  /*03b0*/  LDG.E R19, desc[UR14][R4.64+0x8] ;  /* 0x0000080e04137981 */ /* 0x000f28000c1e1900 */
[----:B------:R-:W5:Y:S01]  /*03c0*/  LDG.E R22, desc[UR14][R2.64+0xc] ;  /* 0x00000c0e02167981 */ /* 0x000f62000c1e1900 */
[----:B------:R-:W-:-:S03]  /*03d0*/  FFMA R25, R24, R23, R25 ;  /* 0x0000001718197223 */ /* 0x000fc60000000019 */
[----:B------:R-:W5:Y:S04]  /*03e0*/  LDG.E R21, desc[UR14][R4.64+0xc] ;  /* 0x00000c0e04157981 */ /* 0x000f68000c1e1900 */
[----:B------:R-:W5:Y:S01]  /*03f0*/  LDG.E R24, desc[UR14][R2.64+0x10] ;  /* 0x0000100e02187981 */ /* 0x000f62000c1e1900 */
[----:B------:R-:W-:-:S03]  /*0400*/  FFMA R25, R10, R9, R25 ;  /* 0x000000090a197223 */ /* 0x000fc60000000019 */
[----:B------:R-:W5:Y:S04]  /*0410*/  LDG.E R23, desc[UR14][R4.64+0x10] ;  /* 0x0000100e04177981 */ /* 0x000f68000c1e1900 */
[----:B------:R-:W5:Y:S01]  /*0420*/  LDG.E R10, desc[UR14][R2.64+0x14] ;  /* 0x0000140e020a7981 */ /* 0x000f62000c1e1900 */
[----:B------:R-:W-:-:S03]  /*0430*/  FFMA R27, R12, R11, R25 ;  /* 0x0000000b0c1b7223 */ /* 0x000fc60000000019 */
[----:B------:R-:W5:Y:S04]  /*0440*/  LDG.E R9, desc[UR14][R4.64+0x14] ;  /* 0x0000140e04097981 */ /* 0x000f68000c1e1900 */
[----:B------:R-:W5:Y:S04]  /*0450*/  LDG.E R11, desc[UR14][R2.64+0x18] ;  /* 0x0000180e020b7981 */ /* 0x000f68000c1e1900 */
[----:B------:R-:W5:Y:S04]  /*0460*/  LDG.E R12, desc[UR14][R4.64+0x18] ;  /* 0x0000180e040c7981 */ /* 0x000f68000c1e1900 */
[----:B------:R-:W5:Y:S04]  /*0470*/  LDG.E R25, desc[UR14][R4.64+0x1c] ;  /* 0x00001c0e04197981 */ /* 0x000f68000c1e1900 */
[----:B------:R0:W5:Y:S01]  /*0480*/  LDG.E R26, desc[UR14][R2.64+0x1c] ;  /* 0x00001c0e021a7981 */ /* 0x000162000c1e1900 */
[----:B------:R-:W-:Y:S01]  /*0490*/  FFMA R13, R14, R13, R27 ;  /* 0x0000000d0e0d7223 */ /* 0x000fe2000000001b */
[----:B------:R-:W-:-:S04]  /*04a0*/  UIADD3 UR8, UPT, UPT, UR8, 0x10, URZ ;  /* 0x0000001008087890 */ /* 0x000fc8000fffe0ff */
[----:B------:R-:W-:Y:S01]  /*04b0*/  UISETP.NE.AND UP1, UPT, UR8, URZ, UPT ;  /* 0x000000ff0800728c */ /* 0x000fe2000bf25270 */
[----:B0-----:R-:W-:Y:S02]  /*04c0*/  IADD3 R2, P0, PT, R2, 0x40, RZ ;  /* 0x0000004002027810 */ /* 0x001fe40007f1e0ff */
[----:B------:R-:W-:Y:S02]  /*04d0*/  IADD3 R6, PT, PT, R6, 0x10, RZ ;  /* 0x0000001006067810 */ /* 0x000fe40007ffe0ff */
[----:B------:R-:W-:Y:S01]  /*04e0*/  IADD3.X R3, PT, PT, RZ, R3, RZ, P0, !PT ;  /* 0x00000003ff037210 */ /* 0x000fe200007fe4ff */
[----:B--2---:R-:W-:-:S04]  /*04f0*/  FFMA R13, R16, R15, R13 ;  /* 0x0000000f100d7223 */ /* 0x004fc8000000000d */
[----:B---3--:R-:W-:-:S04]  /*0500*/  FFMA R18, R18, R17, R13 ;  /* 0x0000001112127223 */ /* 0x008fc8000000000d */
[----:B----4-:R-:W-:-:S04]  /*0510*/  FFMA R18, R19, R20, R18 ;  /* 0x0000001413127223 */ /* 0x010fc80000000012 */
[----:B-----5:R-:W-:-:S04]  /*0520*/  FFMA R18, R21, R22, R18 ;  /* 0x0000001615127223 */ /* 0x020fc80000000012 */
[----:B------:R-:W-:-:S04]  /*0530*/  FFMA R18, R23, R24, R18 ;  /* 0x0000001817127223 */ /* 0x000fc80000000012 */
[----:B------:R-:W-:-:S04]  /*0540*/  FFMA R9, R9, R10, R18 ;  /* 0x0000000a09097223 */ /* 0x000fc80000000012 */
[----:B------:R-:W-:-:S04]  /*0550*/  FFMA R12, R12, R11, R9 ;  /* 0x0000000b0c0c7223 */ /* 0x000fc80000000009 */
[----:B------:R-:W-:Y:S01]  /*0560*/  FFMA R15, R25, R26, R12 ;  /* 0x0000001a190f7223 */ /* 0x000fe2000000000c */
[----:B------:R-:W-:Y:S06]  /*0570*/  BRA.U UP1, `(.L_x_2) ;  /* 0xfffffffd011c7547 */ /* 0x000fec000b83ffff */
.L_x_1:
[----:B------:R-:W-:Y:S05]  /*0580*/  BRA.U !UP0, `(.L_x_0) ;  /* 0x0000000508307547 */ /* 0x000fea000b800000 */
[----:B------:R-:W-:Y:S02]  /*0590*/  UISETP.GE.U32.AND UP0, UPT, UR12, 0x8, UPT ;  /* 0x000000080c00788c */ /* 0x000fe4000bf06070 */
[----:B------:R-:W-:-:S04]  /*05a0*/  ULOP3.LUT UR5, UR16, 0x7, URZ, 0xc0, !UPT ;  /* 0x0000000710057892 */ /* 0x000fc8000f8ec0ff */
[----:B------:R-:W-:-:S03]  /*05b0*/  UISETP.NE.AND UP1, UPT, UR5, URZ, UPT ;  /* 0x000000ff0500728c */ /* 0x000fc6000bf25270 */
[----:B------:R-:W-:Y:S08]  /*05c0*/  BRA.U !UP0, `(.L_x_3) ;  /* 0x0000000108787547 */ /* 0x000ff0000b800000 */
[----:B------:R-:W1:Y:S01]  /*05d0*/  LDC.64 R2, c[0x0][0x380] ;  /* 0x0000e000ff027b82 */ /* 0x000e620000000a00 */
[----:B------:R-:W-:-:S07]  /*05e0*/  IADD3 R9, PT, PT, R7, R8, RZ ;  /* 0x0000000807097210 */ /* 0x000fce0007ffe0ff */
[----:B------:R-:W2:Y:S01]  /*05f0*/  LDC.64 R4, c[0x0][0x388] ;  /* 0x0000e200ff047b82 */ /* 0x000ea20000000a00 */
[----:B-1----:R-:W-:-:S05]  /*0600*/  IMAD.WIDE R2, R9, 0x4, R2 ;  /* 0x0000000409027825 */ /* 0x002fca00078e0202 */
[----:B0-----:R-:W3:Y:S01]  /*0610*/  LDG.E R10, desc[UR14][R2.64] ;  /* 0x0000000e020a7981 */ /* 0x001ee2000c1e1900 */
[----:B--2---:R-:W-:-:S03]  /*0620*/  IMAD.WIDE.U32 R4, R8, 0x4, R4 ;  /* 0x0000000408047825 */ /* 0x004fc600078e0004 */
[----:B------:R-:W2:Y:S04]  /*0630*/  LDG.E R13, desc[UR14][R2.64+0x4] ;  /* 0x0000040e020d7981 */ /* 0x000ea8000c1e1900 */
[----:B------:R-:W3:Y:S04]  /*0640*/  LDG.E R11, desc[UR14][R4.64] ;  /* 0x0000000e040b7981 */ /* 0x000ee8000c1e1900 */
[----:B------:R-:W2:Y:S04]  /*0650*/  LDG.E R12, desc[UR14][R4.64+0x4] ;  /* 0x0000040e040c7981 */ /* 0x000ea8000c1e1900 */
[----:B------:R-:W4:Y:S04]  /*0660*/  LDG.E R17, desc[UR14][R2.64+0x8] ;  /* 0x0000080e02117981 */ /* 0x000f28000c1e1900 */
        /* <DEDUP_REMOVED lines=11> */
[----:B------:R-:W-:Y:S01]  /*0720*/  IADD3 R8, PT, PT, R8, 0x8, RZ ;  /* 0x0000000808087810 */ /* 0x000fe20007ffe0ff */
[----:B---3--:R-:W-:-:S04]  /*0730*/  FFMA R10, R10, R11, R15 ;  /* 0x0000000b0a0a7223 */ /* 0x008fc8000000000f */
[----:B--2---:R-:W-:-:S04]  /*0740*/  FFMA R10, R13, R12, R10 ;  /* 0x0000000c0d0a7223 */ /* 0x004fc8000000000a */
[----:B----4-:R-:W-:-:S04]  /*0750*/  FFMA R10, R17, R14, R10 ;  /* 0x0000000e110a7223 */ /* 0x010fc8000000000a */
[----:B-----5:R-:W-:-:S04]  /*0760*/  FFMA R10, R19, R16, R10 ;  /* 0x00000010130a7223 */ /* 0x020fc8000000000a */
[----:B------:R-:W-:-:S04]  /*0770*/  FFMA R10, R21, R18, R10 ;  /* 0x00000012150a7223 */ /* 0x000fc8000000000a */
[----:B------:R-:W-:-:S04]  /*0780*/  FFMA R23, R23, R20, R10 ;  /* 0x0000001417177223 */ /* 0x000fc8000000000a */
[----:B------:R-:W-:-:S04]  /*0790*/  FFMA R6, R6, R9, R23 ;  /* 0x0000000906067223 */ /* 0x000fc80000000017 */
[----:B------:R-:W-:-:S07]  /*07a0*/  FFMA R15, R25, R22, R6 ;  /* 0x00000016190f7223 */ /* 0x000fce0000000006 */
.L_x_3:
        /* <DEDUP_REMOVED lines=17> */
[----:B------:R-:W5:Y:S01]  /*08c0*/  LDG.E R14, desc[UR14][R4.64+0xc] ;  /* 0x00000c0e040e7981 */ /* 0x000f62000c1e1900 */
[----:B------:R-:W-:Y:S01]  /*08d0*/  IADD3 R8, PT, PT, R8, 0x4, RZ ;  /* 0x0000000408087810 */ /* 0x000fe20007ffe0ff */
[----:B---3--:R-:W-:-:S04]  /*08e0*/  FFMA R6, R6, R9, R15 ;  /* 0x0000000906067223 */ /* 0x008fc8000000000f */
[----:B--2---:R-:W-:-:S04]  /*08f0*/  FFMA R6, R11, R10, R6 ;  /* 0x0000000a0b067223 */ /* 0x004fc80000000006 */
[----:B----4-:R-:W-:-:S04]  /*0900*/  FFMA R6, R13, R12, R6 ;  /* 0x0000000c0d067223 */ /* 0x010fc80000000006 */
[----:B-----5:R-:W-:-:S07]  /*0910*/  FFMA R15, R17, R14, R6 ;  /* 0x0000000e110f7223 */ /* 0x020fce0000000006 */
.L_x_4:
[----:B------:R-:W-:Y:S05]  /*0920*/  BRA.U !UP1, `(.L_x_0) ;  /* 0x0000000109487547 */ /* 0x000fea000b800000 */
[----:B------:R-:W1:Y:S01]  /*0930*/  LDC.64 R2, c[0x0][0x388] ;  /* 0x0000e200ff027b82 */ /* 0x000e620000000a00 */
[----:B------:R-:W-:Y:S01]  /*0940*/  IADD3 R7, PT, PT, R7, R8, RZ ;  /* 0x0000000807077210 */ /* 0x000fe20007ffe0ff */
[----:B------:R-:W-:-:S06]  /*0950*/  UIADD3 UR4, UPT, UPT, -UR4, URZ, URZ ;  /* 0x000000ff04047290 */ /* 0x000fcc000fffe1ff */
[----:B------:R-:W2:Y:S01]  /*0960*/  LDC.64 R10, c[0x0][0x380] ;  /* 0x0000e000ff0a7b82 */ /* 0x000ea20000000a00 */
[----:B-1----:R-:W-:-:S03]  /*0970*/  IMAD.WIDE.U32 R2, R8, 0x4, R2 ;  /* 0x0000000408027825 */ /* 0x002fc600078e0002 */
[----:B------:R-:W-:Y:S02]  /*0980*/  MOV R6, R2 ;  /* 0x0000000200067202 */ /* 0x000fe40000000f00 */
[----:B------:R-:W-:-:S07]  /*0990*/  MOV R5, R3 ;  /* 0x0000000300057202 */ /* 0x000fce0000000f00 */
.L_x_5:
[----:B--2---:R-:W-:Y:S01]  /*09a0*/  IMAD.WIDE R2, R7, 0x4, R10 ;  /* 0x0000000407027825 */ /* 0x004fe200078e020a */
[----:B------:R-:W-:-:S05]  /*09b0*/  MOV R4, R6 ;  /* 0x0000000600047202 */ /* 0x000fca0000000f00 */
[----:B0-----:R-:W2:Y:S04]  /*09c0*/  LDG.E R2, desc[UR14][R2.64] ;  /* 0x0000000e02027981 */ /* 0x001ea8000c1e1900 */
[----:B------:R0:W2:Y:S01]  /*09d0*/  LDG.E R4, desc[UR14][R4.64] ;  /* 0x0000000e04047981 */ /* 0x0000a2000c1e1900 */
[----:B------:R-:W-:Y:S01]  /*09e0*/  UIADD3 UR4, UPT, UPT, UR4, 0x1, URZ ;  /* 0x0000000104047890 */ /* 0x000fe2000fffe0ff */
[----:B------:R-:W-:Y:S02]  /*09f0*/  IADD3 R6, P0, PT, R6, 0x4, RZ ;  /* 0x0000000406067810 */ /* 0x000fe40007f1e0ff */
[----:B------:R-:W-:Y:S01]  /*0a00*/  IADD3 R7, PT, PT, R7, 0x1, RZ ;  /* 0x0000000107077810 */ /* 0x000fe20007ffe0ff */
[----:B------:R-:W-:Y:S01]  /*0a10*/  UISETP.NE.AND UP0, UPT, UR4, URZ, UPT ;  /* 0x000000ff0400728c */ /* 0x000fe2000bf05270 */
[----:B0-----:R-:W-:Y:S01]  /*0a20*/  IADD3.X R5, PT, PT, RZ, R5, RZ, P0, !PT ;  /* 0x00000005ff057210 */ /* 0x001fe200007fe4ff */
[----:B--2---:R-:W-:-:S07]  /*0a30*/  FFMA R15, R2, R4, R15 ;  /* 0x00000004020f7223 */ /* 0x004fce000000000f */
[----:B------:R-:W-:Y:S05]  /*0a40*/  BRA.U UP0, `(.L_x_5) ;  /* 0xfffffffd00d47547 */ /* 0x000fea000b83ffff */
.L_x_0:
[----:B------:R-:W1:Y:S02]  /*0a50*/  LDC.64 R2, c[0x0][0x390] ;  /* 0x0000e400ff027b82 */ /* 0x000e640000000a00 */
[----:B-1----:R-:W-:-:S05]  /*0a60*/  IMAD.WIDE R2, R0, 0x4, R2 ;  /* 0x0000000400027825 */ /* 0x002fca00078e0202 */
[----:B0-----:R-:W-:Y:S01]  /*0a70*/  STG.E desc[UR14][R2.64], R15 ;  /* 0x0000000f02007986 */ /* 0x001fe2000c10190e */
[----:B------:R-:W-:Y:S05]  /*0a80*/  EXIT ;  /* 0x000000000000794d */ /* 0x000fea0003800000 */
.L_x_6:
[----:B------:R-:W-:-:S00]  /*0a90*/  BRA `(.L_x_6) ;  /* 0xfffffffc00fc7947 */ /* 0x000fc0000383ffff */
[----:B------:R-:W-:-:S00]  /*0aa0*/  NOP ;  /* 0x0000000000007918 */ /* 0x000fc00000000000 */
        /* <DEDUP_REMOVED lines=13> */
.L_x_7:


//--------------------- .nv.shared.reserved.0     --------------------------
	.section	.nv.shared.reserved.0,"aw",@nobits
	.weak		__nv_reservedSMEM_offset_0_alias
	.size		__nv_reservedSMEM_offset_0_alias, 0, 64
	.other		__nv_reservedSMEM_offset_0_alias,@"STO_CUDA_RESERVED_SHARED STV_DEFAULT"
__nv_reservedSMEM_offset_0_alias:
	.zero		0
	.zero		64


//--------------------- .nv.constant0._Z15matrixveckernelPKfS0_Pfi --------------------------
	.section	.nv.constant0._Z15matrixveckernelPKfS0_Pfi,"a",@progbits
	.sectionflags	@""
	.align	4
.nv.constant0._Z15matrixveckernelPKfS0_Pfi:
	.zero		924


//--------------------- SYMBOLS --------------------------

	.type		.nv.reservedSmem.offset0,@object
	.size		.nv.reservedSmem.offset0,0x4
